//
// Generated by NVIDIA NVVM Compiler
//
// Compiler Build ID: CL-36424714
// Cuda compilation tools, release 13.0, V13.0.88
// Based on NVVM 20.0.0
//

.version 9.0
.target sm_100
.address_size 64

	// .globl	_Z16matrixMul_kerneliPfS_S_
// _ZZ16matrixMul_kerneliPfS_S_E6A_tile has been demoted
// _ZZ16matrixMul_kerneliPfS_S_E6B_tile has been demoted

.visible .entry _Z16matrixMul_kerneliPfS_S_(
	.param .u32 _Z16matrixMul_kerneliPfS_S__param_0,
	.param .u64 .ptr .align 1 _Z16matrixMul_kerneliPfS_S__param_1,
	.param .u64 .ptr .align 1 _Z16matrixMul_kerneliPfS_S__param_2,
	.param .u64 .ptr .align 1 _Z16matrixMul_kerneliPfS_S__param_3
)
{
	.reg .pred 	%p<11>;
	.reg .b32 	%r<116>;
	.reg .b32 	%f<143>;
	.reg .b64 	%rd<51>;
	// demoted variable
	.shared .align 4 .b8 _ZZ16matrixMul_kerneliPfS_S_E6A_tile[16];
	// demoted variable
	.shared .align 4 .b8 _ZZ16matrixMul_kerneliPfS_S_E6B_tile[16];
	ld.param.u32 	%r49, [_Z16matrixMul_kerneliPfS_S__param_0];
	ld.param.u64 	%rd5, [_Z16matrixMul_kerneliPfS_S__param_2];
	cvta.to.global.u64 	%rd1, %rd5;
	mov.u32 	%r50, %ctaid.x;
	mov.u32 	%r51, %ctaid.y;
	mov.u32 	%r1, %tid.x;
	mov.u32 	%r2, %tid.y;
	shl.b32 	%r52, %r51, 1;
	add.s32 	%r3, %r52, %r2;
	shl.b32 	%r4, %r50, 1;
	add.s32 	%r5, %r4, %r1;
	shr.u32 	%r53, %r49, 31;
	add.s32 	%r54, %r49, %r53;
	shr.s32 	%r6, %r54, 1;
	setp.lt.s32 	%p1, %r49, 2;
	mov.f32 	%f142, 0f00000000;
	@%p1 bra 	$L__BB0_12;
	mad.lo.s32 	%r7, %r3, %r49, %r1;
	shl.b32 	%r56, %r2, 3;
	mov.u32 	%r57, _ZZ16matrixMul_kerneliPfS_S_E6A_tile;
	add.s32 	%r8, %r57, %r56;
	shl.b32 	%r58, %r1, 2;
	add.s32 	%r9, %r8, %r58;
	mov.u32 	%r59, _ZZ16matrixMul_kerneliPfS_S_E6B_tile;
	add.s32 	%r11, %r59, %r58;
	add.s32 	%r10, %r11, %r56;
	add.s32 	%r60, %r6, -1;
	setp.lt.u32 	%p2, %r60, 7;
	mov.f32 	%f142, 0f00000000;
	mov.b32 	%r114, 0;
	@%p2 bra 	$L__BB0_4;
	and.b32  	%r114, %r6, 1073741816;
	neg.s32 	%r112, %r114;
	add.s32 	%r62, %r2, 14;
	mad.lo.s32 	%r63, %r49, %r62, %r1;
	add.s32 	%r110, %r63, %r4;
	add.s32 	%r64, %r2, 12;
	mad.lo.s32 	%r65, %r49, %r64, %r1;
	add.s32 	%r109, %r65, %r4;
	add.s32 	%r66, %r2, 10;
	mad.lo.s32 	%r67, %r49, %r66, %r1;
	add.s32 	%r108, %r67, %r4;
	add.s32 	%r68, %r2, 8;
	mad.lo.s32 	%r69, %r49, %r68, %r1;
	add.s32 	%r107, %r69, %r4;
	add.s32 	%r70, %r2, 6;
	mad.lo.s32 	%r71, %r49, %r70, %r1;
	add.s32 	%r106, %r71, %r4;
	add.s32 	%r72, %r2, 4;
	mad.lo.s32 	%r73, %r49, %r72, %r1;
	add.s32 	%r105, %r73, %r4;
	add.s32 	%r74, %r2, 2;
	mad.lo.s32 	%r75, %r49, %r74, %r1;
	add.s32 	%r104, %r75, %r4;
	mad.lo.s32 	%r76, %r2, %r49, %r1;
	add.s32 	%r103, %r76, %r4;
	mov.f32 	%f142, 0f00000000;
	mov.u32 	%r111, %r7;
$L__BB0_3:
	.pragma "nounroll";
	ld.param.u64 	%rd48, [_Z16matrixMul_kerneliPfS_S__param_1];
	cvta.to.global.u64 	%rd6, %rd48;
	mul.wide.s32 	%rd7, %r111, 4;
	add.s64 	%rd8, %rd6, %rd7;
	ld.global.f32 	%f17, [%rd8];
	st.shared.f32 	[%r9], %f17;
	mul.wide.u32 	%rd9, %r103, 4;
	add.s64 	%rd10, %rd1, %rd9;
	ld.global.f32 	%f18, [%rd10];
	st.shared.f32 	[%r10], %f18;
	bar.sync 	0;
	ld.shared.f32 	%f19, [%r8];
	ld.shared.f32 	%f20, [%r11];
	fma.rn.f32 	%f21, %f19, %f20, %f142;
	ld.shared.f32 	%f22, [%r8+4];
	ld.shared.f32 	%f23, [%r11+8];
	fma.rn.f32 	%f24, %f22, %f23, %f21;
	bar.sync 	0;
	ld.global.f32 	%f25, [%rd8+8];
	st.shared.f32 	[%r9], %f25;
	mul.wide.u32 	%rd11, %r104, 4;
	add.s64 	%rd12, %rd1, %rd11;
	ld.global.f32 	%f26, [%rd12];
	st.shared.f32 	[%r10], %f26;
	bar.sync 	0;
	ld.shared.f32 	%f27, [%r8];
	ld.shared.f32 	%f28, [%r11];
	fma.rn.f32 	%f29, %f27, %f28, %f24;
	ld.shared.f32 	%f30, [%r8+4];
	ld.shared.f32 	%f31, [%r11+8];
	fma.rn.f32 	%f32, %f30, %f31, %f29;
	bar.sync 	0;
	ld.global.f32 	%f33, [%rd8+16];
	st.shared.f32 	[%r9], %f33;
	mul.wide.u32 	%rd13, %r105, 4;
	add.s64 	%rd14, %rd1, %rd13;
	ld.global.f32 	%f34, [%rd14];
	st.shared.f32 	[%r10], %f34;
	bar.sync 	0;
	ld.shared.f32 	%f35, [%r8];
	ld.shared.f32 	%f36, [%r11];
	fma.rn.f32 	%f37, %f35, %f36, %f32;
	ld.shared.f32 	%f38, [%r8+4];
	ld.shared.f32 	%f39, [%r11+8];
	fma.rn.f32 	%f40, %f38, %f39, %f37;
	bar.sync 	0;
	ld.global.f32 	%f41, [%rd8+24];
	st.shared.f32 	[%r9], %f41;
	mul.wide.u32 	%rd15, %r106, 4;
	add.s64 	%rd16, %rd1, %rd15;
	ld.global.f32 	%f42, [%rd16];
	st.shared.f32 	[%r10], %f42;
	bar.sync 	0;
	ld.shared.f32 	%f43, [%r8];
	ld.shared.f32 	%f44, [%r11];
	fma.rn.f32 	%f45, %f43, %f44, %f40;
	ld.shared.f32 	%f46, [%r8+4];
	ld.shared.f32 	%f47, [%r11+8];
	fma.rn.f32 	%f48, %f46, %f47, %f45;
	bar.sync 	0;
	ld.global.f32 	%f49, [%rd8+32];
	st.shared.f32 	[%r9], %f49;
	mul.wide.u32 	%rd17, %r107, 4;
	add.s64 	%rd18, %rd1, %rd17;
	ld.global.f32 	%f50, [%rd18];
	st.shared.f32 	[%r10], %f50;
	bar.sync 	0;
	ld.shared.f32 	%f51, [%r8];
	ld.shared.f32 	%f52, [%r11];
	fma.rn.f32 	%f53, %f51, %f52, %f48;
	ld.shared.f32 	%f54, [%r8+4];
	ld.shared.f32 	%f55, [%r11+8];
	fma.rn.f32 	%f56, %f54, %f55, %f53;
	bar.sync 	0;
	ld.global.f32 	%f57, [%rd8+40];
	st.shared.f32 	[%r9], %f57;
	mul.wide.u32 	%rd19, %r108, 4;
	add.s64 	%rd20, %rd1, %rd19;
	ld.global.f32 	%f58, [%rd20];
	st.shared.f32 	[%r10], %f58;
	bar.sync 	0;
	ld.shared.f32 	%f59, [%r8];
	ld.shared.f32 	%f60, [%r11];
	fma.rn.f32 	%f61, %f59, %f60, %f56;
	ld.shared.f32 	%f62, [%r8+4];
	ld.shared.f32 	%f63, [%r11+8];
	fma.rn.f32 	%f64, %f62, %f63, %f61;
	bar.sync 	0;
	ld.global.f32 	%f65, [%rd8+48];
	st.shared.f32 	[%r9], %f65;
	mul.wide.u32 	%rd21, %r109, 4;
	add.s64 	%rd22, %rd1, %rd21;
	ld.global.f32 	%f66, [%rd22];
	st.shared.f32 	[%r10], %f66;
	bar.sync 	0;
	ld.shared.f32 	%f67, [%r8];
	ld.shared.f32 	%f68, [%r11];
	fma.rn.f32 	%f69, %f67, %f68, %f64;
	ld.shared.f32 	%f70, [%r8+4];
	ld.shared.f32 	%f71, [%r11+8];
	fma.rn.f32 	%f72, %f70, %f71, %f69;
	bar.sync 	0;
	ld.global.f32 	%f73, [%rd8+56];
	st.shared.f32 	[%r9], %f73;
	mul.wide.u32 	%rd23, %r110, 4;
	add.s64 	%rd24, %rd1, %rd23;
	ld.global.f32 	%f74, [%rd24];
	st.shared.f32 	[%r10], %f74;
	bar.sync 	0;
	ld.shared.f32 	%f75, [%r8];
	ld.shared.f32 	%f76, [%r11];
	fma.rn.f32 	%f77, %f75, %f76, %f72;
	ld.shared.f32 	%f78, [%r8+4];
	ld.shared.f32 	%f79, [%r11+8];
	fma.rn.f32 	%f142, %f78, %f79, %f77;
	bar.sync 	0;
	add.s32 	%r112, %r112, 8;
	add.s32 	%r111, %r111, 16;
	shl.b32 	%r77, %r49, 4;
	add.s32 	%r110, %r110, %r77;
	add.s32 	%r109, %r109, %r77;
	add.s32 	%r108, %r108, %r77;
	add.s32 	%r107, %r107, %r77;
	add.s32 	%r106, %r106, %r77;
	add.s32 	%r105, %r105, %r77;
	add.s32 	%r104, %r104, %r77;
	add.s32 	%r103, %r103, %r77;
	setp.ne.s32 	%p3, %r112, 0;
	@%p3 bra 	$L__BB0_3;
$L__BB0_4:
	and.b32  	%r43, %r6, 7;
	setp.eq.s32 	%p4, %r43, 0;
	@%p4 bra 	$L__BB0_12;
	ld.param.u64 	%rd49, [_Z16matrixMul_kerneliPfS_S__param_1];
	cvta.to.global.u64 	%rd2, %rd49;
	and.b32  	%r44, %r6, 3;
	setp.lt.u32 	%p5, %r43, 4;
	@%p5 bra 	$L__BB0_7;
	shl.b32 	%r78, %r114, 1;
	add.s32 	%r79, %r7, %r78;
	mul.wide.s32 	%rd25, %r79, 4;
	add.s64 	%rd26, %rd2, %rd25;
	ld.global.f32 	%f81, [%rd26];
	st.shared.f32 	[%r9], %f81;
	add.s32 	%r80, %r78, %r2;
	mad.lo.s32 	%r81, %r80, %r49, %r5;
	mul.wide.u32 	%rd27, %r81, 4;
	add.s64 	%rd28, %rd1, %rd27;
	ld.global.f32 	%f82, [%rd28];
	st.shared.f32 	[%r10], %f82;
	bar.sync 	0;
	ld.shared.f32 	%f83, [%r8];
	ld.shared.f32 	%f84, [%r11];
	fma.rn.f32 	%f85, %f83, %f84, %f142;
	ld.shared.f32 	%f86, [%r8+4];
	ld.shared.f32 	%f87, [%r11+8];
	fma.rn.f32 	%f88, %f86, %f87, %f85;
	bar.sync 	0;
	ld.global.f32 	%f89, [%rd26+8];
	st.shared.f32 	[%r9], %f89;
	add.s32 	%r82, %r80, 2;
	mad.lo.s32 	%r83, %r82, %r49, %r5;
	mul.wide.u32 	%rd29, %r83, 4;
	add.s64 	%rd30, %rd1, %rd29;
	ld.global.f32 	%f90, [%rd30];
	st.shared.f32 	[%r10], %f90;
	bar.sync 	0;
	ld.shared.f32 	%f91, [%r8];
	ld.shared.f32 	%f92, [%r11];
	fma.rn.f32 	%f93, %f91, %f92, %f88;
	ld.shared.f32 	%f94, [%r8+4];
	ld.shared.f32 	%f95, [%r11+8];
	fma.rn.f32 	%f96, %f94, %f95, %f93;
	bar.sync 	0;
	ld.global.f32 	%f97, [%rd26+16];
	st.shared.f32 	[%r9], %f97;
	add.s32 	%r84, %r80, 4;
	mad.lo.s32 	%r85, %r84, %r49, %r5;
	mul.wide.u32 	%rd31, %r85, 4;
	add.s64 	%rd32, %rd1, %rd31;
	ld.global.f32 	%f98, [%rd32];
	st.shared.f32 	[%r10], %f98;
	bar.sync 	0;
	ld.shared.f32 	%f99, [%r8];
	ld.shared.f32 	%f100, [%r11];
	fma.rn.f32 	%f101, %f99, %f100, %f96;
	ld.shared.f32 	%f102, [%r8+4];
	ld.shared.f32 	%f103, [%r11+8];
	fma.rn.f32 	%f104, %f102, %f103, %f101;
	bar.sync 	0;
	ld.global.f32 	%f105, [%rd26+24];
	st.shared.f32 	[%r9], %f105;
	add.s32 	%r86, %r80, 6;
	mad.lo.s32 	%r87, %r86, %r49, %r5;
	mul.wide.u32 	%rd33, %r87, 4;
	add.s64 	%rd34, %rd1, %rd33;
	ld.global.f32 	%f106, [%rd34];
	st.shared.f32 	[%r10], %f106;
	bar.sync 	0;
	ld.shared.f32 	%f107, [%r8];
	ld.shared.f32 	%f108, [%r11];
	fma.rn.f32 	%f109, %f107, %f108, %f104;
	ld.shared.f32 	%f110, [%r8+4];
	ld.shared.f32 	%f111, [%r11+8];
	fma.rn.f32 	%f142, %f110, %f111, %f109;
	bar.sync 	0;
	sub.s32 	%r88, %r78, %r114;
	add.s32 	%r114, %r88, 4;
$L__BB0_7:
	setp.eq.s32 	%p6, %r44, 0;
	@%p6 bra 	$L__BB0_12;
	setp.eq.s32 	%p7, %r44, 1;
	@%p7 bra 	$L__BB0_10;
	shl.b32 	%r89, %r114, 1;
	add.s32 	%r90, %r7, %r89;
	mul.wide.s32 	%rd35, %r90, 4;
	add.s64 	%rd36, %rd2, %rd35;
	ld.global.f32 	%f113, [%rd36];
	st.shared.f32 	[%r9], %f113;
	add.s32 	%r91, %r89, %r2;
	mad.lo.s32 	%r92, %r91, %r49, %r5;
	mul.wide.u32 	%rd37, %r92, 4;
	add.s64 	%rd38, %rd1, %rd37;
	ld.global.f32 	%f114, [%rd38];
	st.shared.f32 	[%r10], %f114;
	bar.sync 	0;
	ld.shared.f32 	%f115, [%r8];
	ld.shared.f32 	%f116, [%r11];
	fma.rn.f32 	%f117, %f115, %f116, %f142;
	ld.shared.f32 	%f118, [%r8+4];
	ld.shared.f32 	%f119, [%r11+8];
	fma.rn.f32 	%f120, %f118, %f119, %f117;
	bar.sync 	0;
	ld.global.f32 	%f121, [%rd36+8];
	st.shared.f32 	[%r9], %f121;
	add.s32 	%r93, %r91, 2;
	mad.lo.s32 	%r94, %r93, %r49, %r5;
	mul.wide.u32 	%rd39, %r94, 4;
	add.s64 	%rd40, %rd1, %rd39;
	ld.global.f32 	%f122, [%rd40];
	st.shared.f32 	[%r10], %f122;
	bar.sync 	0;
	ld.shared.f32 	%f123, [%r8];
	ld.shared.f32 	%f124, [%r11];
	fma.rn.f32 	%f125, %f123, %f124, %f120;
	ld.shared.f32 	%f126, [%r8+4];
	ld.shared.f32 	%f127, [%r11+8];
	fma.rn.f32 	%f142, %f126, %f127, %f125;
	bar.sync 	0;
	sub.s32 	%r95, %r89, %r114;
	add.s32 	%r114, %r95, 2;
$L__BB0_10:
	and.b32  	%r96, %r6, 1;
	setp.eq.b32 	%p8, %r96, 1;
	not.pred 	%p9, %p8;
	@%p9 bra 	$L__BB0_12;
	shl.b32 	%r97, %r114, 1;
	add.s32 	%r98, %r7, %r97;
	mul.wide.s32 	%rd41, %r98, 4;
	add.s64 	%rd42, %rd2, %rd41;
	ld.global.f32 	%f128, [%rd42];
	st.shared.f32 	[%r9], %f128;
	add.s32 	%r99, %r97, %r2;
	mad.lo.s32 	%r100, %r99, %r49, %r5;
	mul.wide.u32 	%rd43, %r100, 4;
	add.s64 	%rd44, %rd1, %rd43;
	ld.global.f32 	%f129, [%rd44];
	st.shared.f32 	[%r10], %f129;
	bar.sync 	0;
	ld.shared.f32 	%f130, [%r8];
	ld.shared.f32 	%f131, [%r11];
	fma.rn.f32 	%f132, %f130, %f131, %f142;
	ld.shared.f32 	%f133, [%r8+4];
	ld.shared.f32 	%f134, [%r11+8];
	fma.rn.f32 	%f142, %f133, %f134, %f132;
	bar.sync 	0;
$L__BB0_12:
	max.s32 	%r101, %r3, %r5;
	setp.ge.s32 	%p10, %r101, %r49;
	@%p10 bra 	$L__BB0_14;
	ld.param.u64 	%rd50, [_Z16matrixMul_kerneliPfS_S__param_3];
	mad.lo.s32 	%r102, %r3, %r49, %r5;
	cvta.to.global.u64 	%rd45, %rd50;
	mul.wide.u32 	%rd46, %r102, 4;
	add.s64 	%rd47, %rd45, %rd46;
	st.global.f32 	[%rd47], %f142;
$L__BB0_14:
	ret;

}


// ===== COMPILED SASS (sm_100) =====

	.target	sm_100

	.elftype	@"ET_EXEC"


//--------------------- .note.nv.tkinfo           --------------------------
	.section	.note.nv.tkinfo,"",@"SHT_NOTE"
	.sectionflags	@"SHF_NOTE_NV_TKINFO"
	.tkinfo
        /*0018*/ 	.word	0x00000002
        /*0030*/ 	.string	""
        /*0030*/ 	.string	"ptxas"
        /*0030*/ 	.string	"Cuda compilation tools, release 13.0, V13.0.88"
        /*0030*/ 	.string	"Build cuda_13.0.r13.0/compiler.36424714_0"
        /*0030*/ 	.string	"-arch sm_100 -m 64 "



//--------------------- .note.nv.cuinfo           --------------------------
	.section	.note.nv.cuinfo,"",@"SHT_NOTE"
	.sectionflags	@"SHF_NOTE_NV_CUINFO"
        /*0018*/ 	.short	0x0002
        /*001a*/ 	.short	0x0064
        /*001c*/ 	.short	0x0082
	.zero		2


//--------------------- .nv.info                  --------------------------
	.section	.nv.info,"",@"SHT_CUDA_INFO"
	.align	4


	//----- nvinfo : EIATTR_REGCOUNT
	.align		4
        /*0000*/ 	.byte	0x04, 0x2f
        /*0002*/ 	.short	(.L_1 - .L_0)
	.align		4
.L_0:
        /*0004*/ 	.word	index@(_Z16matrixMul_kerneliPfS_S_)
        /*0008*/ 	.word	0x00000028


	//----- nvinfo : EIATTR_FRAME_SIZE
	.align		4
.L_1:
        /*000c*/ 	.byte	0x04, 0x11
        /*000e*/ 	.short	(.L_3 - .L_2)
	.align		4
.L_2:
        /*0010*/ 	.word	index@(_Z16matrixMul_kerneliPfS_S_)
        /*0014*/ 	.word	0x00000000


	//----- nvinfo : EIATTR_MIN_STACK_SIZE
	.align		4
.L_3:
        /*0018*/ 	.byte	0x04, 0x12
        /*001a*/ 	.short	(.L_5 - .L_4)
	.align		4
.L_4:
        /*001c*/ 	.word	index@(_Z16matrixMul_kerneliPfS_S_)
        /*0020*/ 	.word	0x00000000
.L_5:


//--------------------- .nv.compat                --------------------------
	.section	.nv.compat,"",@"SHT_CUDA_COMPAT_INFO"
	.align	4
        /*0000*/ 	.byte	0x02, 0x09, 0x00, 0x00, 0x02, 0x02, 0x01, 0x00, 0x02, 0x05, 0x05, 0x00, 0x03, 0x07, 0x01, 0x01
        /*0010*/ 	.byte	0x02, 0x03, 0x00, 0x00, 0x02, 0x06, 0x01, 0x00, 0x04, 0x0b, 0x08, 0x00, 0x09, 0x00, 0x00, 0x00
        /*0020*/ 	.byte	0x00, 0x00, 0x00, 0x00


//--------------------- .nv.info._Z16matrixMul_kerneliPfS_S_ --------------------------
	.section	.nv.info._Z16matrixMul_kerneliPfS_S_,"",@"SHT_CUDA_INFO"
	.sectionflags	@""
	.align	4


	//----- nvinfo : EIATTR_CUDA_API_VERSION
	.align		4
        /*0000*/ 	.byte	0x04, 0x37
        /*0002*/ 	.short	(.L_7 - .L_6)
.L_6:
        /*0004*/ 	.word	0x00000082


	//----- nvinfo : EIATTR_KPARAM_INFO
	.align		4
.L_7:
        /*0008*/ 	.byte	0x04, 0x17
        /*000a*/ 	.short	(.L_9 - .L_8)
.L_8:
        /*000c*/ 	.word	0x00000000
        /*0010*/ 	.short	0x0003
        /*0012*/ 	.short	0x0018
        /*0014*/ 	.byte	0x00, 0xf5, 0x21, 0x00


	//----- nvinfo : EIATTR_KPARAM_INFO
	.align		4
.L_9:
        /*0018*/ 	.byte	0x04, 0x17
        /*001a*/ 	.short	(.L_11 - .L_10)
.L_10:
        /*001c*/ 	.word	0x00000000
        /*0020*/ 	.short	0x0002
        /*0022*/ 	.short	0x0010
        /*0024*/ 	.byte	0x00, 0xf5, 0x21, 0x00


	//----- nvinfo : EIATTR_KPARAM_INFO
	.align		4
.L_11:
        /*0028*/ 	.byte	0x04, 0x17
        /*002a*/ 	.short	(.L_13 - .L_12)
.L_12:
        /*002c*/ 	.word	0x00000000
        /*0030*/ 	.short	0x0001
        /*0032*/ 	.short	0x0008
        /*0034*/ 	.byte	0x00, 0xf5, 0x21, 0x00


	//----- nvinfo : EIATTR_KPARAM_INFO
	.align		4
.L_13:
        /*0038*/ 	.byte	0x04, 0x17
        /*003a*/ 	.short	(.L_15 - .L_14)
.L_14:
        /*003c*/ 	.word	0x00000000
        /*0040*/ 	.short	0x0000
        /*0042*/ 	.short	0x0000
        /*0044*/ 	.byte	0x00, 0xf0, 0x11, 0x00


	//----- nvinfo : EIATTR_SPARSE_MMA_MASK
	.align		4
.L_15:
        /*0048*/ 	.byte	0x03, 0x50
        /*004a*/ 	.short	0x0000


	//----- nvinfo : EIATTR_MAXREG_COUNT
	.align		4
        /*004c*/ 	.byte	0x03, 0x1b
        /*004e*/ 	.short	0x00ff


	//----- nvinfo : EIATTR_NUM_BARRIERS
	.align		4
        /*0050*/ 	.byte	0x02, 0x4c
        /*0052*/ 	.byte	0x01
	.zero		1


	//----- nvinfo : EIATTR_MERCURY_ISA_VERSION
	.align		4
        /*0054*/ 	.byte	0x03, 0x5f
        /*0056*/ 	.short	0x0101


	//----- nvinfo : EIATTR_VRC_CTA_INIT_COUNT
	.align		4
        /*0058*/ 	.byte	0x02, 0x4a
	.zero		1
	.zero		1


	//----- nvinfo : EIATTR_EXIT_INSTR_OFFSETS
	.align		4
        /*005c*/ 	.byte	0x04, 0x1c
        /*005e*/ 	.short	(.L_17 - .L_16)


	//   ....[0]....
.L_16:
        /*0060*/ 	.word	0x00001270


	//   ....[1]....
        /*0064*/ 	.word	0x000012c0


	//----- nvinfo : EIATTR_CBANK_PARAM_SIZE
	.align		4
.L_17:
        /*0068*/ 	.byte	0x03, 0x19
        /*006a*/ 	.short	0x0020


	//----- nvinfo : EIATTR_PARAM_CBANK
	.align		4
        /*006c*/ 	.byte	0x04, 0x0a
        /*006e*/ 	.short	(.L_19 - .L_18)
	.align		4
.L_18:
        /*0070*/ 	.word	index@(.nv.constant0._Z16matrixMul_kerneliPfS_S_)
        /*0074*/ 	.short	0x0380
        /*0076*/ 	.short	0x0020


	//----- nvinfo : EIATTR_SW_WAR
	.align		4
.L_19:
        /*0078*/ 	.byte	0x04, 0x36
        /*007a*/ 	.short	(.L_21 - .L_20)
.L_20:
        /*007c*/ 	.word	0x00000008
.L_21:


//--------------------- .nv.callgraph             --------------------------
	.section	.nv.callgraph,"",@"SHT_CUDA_CALLGRAPH"
	.align	4
	.sectionentsize	8
	.align		4
        /*0000*/ 	.word	0x00000000
	.align		4
        /*0004*/ 	.word	0xffffffff
	.align		4
        /*0008*/ 	.word	0x00000000
	.align		4
        /*000c*/ 	.word	0xfffffffe
	.align		4
        /*0010*/ 	.word	0x00000000
	.align		4
        /*0014*/ 	.word	0xfffffffd
	.align		4
        /*0018*/ 	.word	0x00000000
	.align		4
        /*001c*/ 	.word	0xfffffffc


//--------------------- .text._Z16matrixMul_kerneliPfS_S_ --------------------------
	.section	.text._Z16matrixMul_kerneliPfS_S_,"ax",@progbits
	.align	128
        .global         _Z16matrixMul_kerneliPfS_S_
        .type           _Z16matrixMul_kerneliPfS_S_,@function
        .size           _Z16matrixMul_kerneliPfS_S_,(.L_x_6 - _Z16matrixMul_kerneliPfS_S_)
        .other          _Z16matrixMul_kerneliPfS_S_,@"STO_CUDA_ENTRY STV_DEFAULT"
_Z16matrixMul_kerneliPfS_S_:
.text._Z16matrixMul_kerneliPfS_S_:
[----:B------:R-:W-:Y:S08]  /*0000*/  LDC R1, c[0x0][0x37c] ;  /* 0x0000df00ff017b82 */ /* 0x000ff00000000800 */
[----:B------:R-:W0:Y:S01]  /*0010*/  LDC R3, c[0x0][0x380] ;  /* 0x0000e000ff037b82 */ /* 0x000e220000000800 */
[----:B------:R-:W1:Y:S01]  /*0020*/  S2R R5, SR_CTAID.Y ;  /* 0x0000000000057919 */ /* 0x000e620000002600 */
[----:B------:R-:W2:Y:S01]  /*0030*/  LDCU.64 UR8, c[0x0][0x358] ;  /* 0x00006b00ff0877ac */ /* 0x000ea20008000a00 */
[----:B------:R-:W-:Y:S01]  /*0040*/  HFMA2 R15, -RZ, RZ, 0, 0 ;  /* 0x00000000ff0f7431 */ /* 0x000fe200000001ff */
[----:B------:R-:W1:Y:S01]  /*0050*/  S2R R0, SR_TID.Y ;  /* 0x0000000000007919 */ /* 0x000e620000002200 */
[----:B------:R-:W3:Y:S01]  /*0060*/  S2R R14, SR_CTAID.X ;  /* 0x00000000000e7919 */ /* 0x000ee20000002500 */
[----:B------:R-:W3:Y:S01]  /*0070*/  S2R R25, SR_TID.X ;  /* 0x0000000000197919 */ /* 0x000ee20000002100 */
[----:B0-----:R-:W-:-:S02]  /*0080*/  ISETP.GE.AND P0, PT, R3, 0x2, PT ;  /* 0x000000020300780c */ /* 0x001fc40003f06270 */
[----:B-1----:R-:W-:Y:S02]  /*0090*/  LEA R4, R5, R0, 0x1 ;  /* 0x0000000005047211 */ /* 0x002fe400078e08ff */
[----:B---3--:R-:W-:-:S09]  /*00a0*/  LEA R6, R14, R25, 0x1 ;  /* 0x000000190e067211 */ /* 0x008fd200078e08ff */
[----:B--2---:R-:W-:Y:S05]  /*00b0*/  @!P0 BRA `(.L_x_0) ;  /* 0x0000001000648947 */ /* 0x004fea0003800000 */
[----:B------:R-:W0:Y:S01]  /*00c0*/  S2UR UR6, SR_CgaCtaId ;  /* 0x00000000000679c3 */ /* 0x000e220000008800 */
[-C--:B------:R-:W-:Y:S01]  /*00d0*/  LEA.HI R5, R3, R3.reuse, RZ, 0x1 ;  /* 0x0000000303057211 */ /* 0x080fe200078f08ff */
[----:B------:R-:W-:Y:S01]  /*00e0*/  UMOV UR4, 0x400 ;  /* 0x0000040000047882 */ /* 0x000fe20000000000 */
[----:B------:R-:W-:Y:S01]  /*00f0*/  IMAD R7, R4, R3, R25 ;  /* 0x0000000304077224 */ /* 0x000fe200078e0219 */
[----:B------:R-:W-:Y:S01]  /*0100*/  UIADD3 UR5, UPT, UPT, UR4, 0x10, URZ ;  /* 0x0000001004057890 */ /* 0x000fe2000fffe0ff */
[----:B------:R-:W-:Y:S02]  /*0110*/  SHF.R.S32.HI R5, RZ, 0x1, R5 ;  /* 0x00000001ff057819 */ /* 0x000fe40000011405 */
[----:B------:R-:W-:Y:S02]  /*0120*/  MOV R15, RZ ;  /* 0x000000ff000f7202 */ /* 0x000fe40000000f00 */
[----:B------:R-:W-:Y:S02]  /*0130*/  IADD3 R2, PT, PT, R5, -0x1, RZ ;  /* 0xffffffff05027810 */ /* 0x000fe40007ffe0ff */
[----:B------:R-:W-:-:S02]  /*0140*/  MOV R10, RZ ;  /* 0x000000ff000a7202 */ /* 0x000fc40000000f00 */
[----:B------:R-:W-:Y:S01]  /*0150*/  ISETP.GE.U32.AND P0, PT, R2, 0x7, PT ;  /* 0x000000070200780c */ /* 0x000fe20003f06070 */
[----:B0-----:R-:W-:Y:S02]  /*0160*/  ULEA UR4, UR6, UR4, 0x18 ;  /* 0x0000000406047291 */ /* 0x001fe4000f8ec0ff */
[----:B------:R-:W-:-:S04]  /*0170*/  ULEA UR5, UR6, UR5, 0x18 ;  /* 0x0000000506057291 */ /* 0x000fc8000f8ec0ff */
[C---:B------:R-:W-:Y:S02]  /*0180*/  LEA R8, R0.reuse, UR4, 0x3 ;  /* 0x0000000400087c11 */ /* 0x040fe4000f8e18ff */
[C---:B------:R-:W-:Y:S02]  /*0190*/  LEA R9, R25.reuse, UR5, 0x2 ;  /* 0x0000000519097c11 */ /* 0x040fe4000f8e10ff */
[----:B------:R-:W-:Y:S02]  /*01a0*/  LEA R11, R25, R8, 0x2 ;  /* 0x00000008190b7211 */ /* 0x000fe400078e10ff */
[----:B------:R-:W-:Y:S01]  /*01b0*/  LEA R12, R0, R9, 0x3 ;  /* 0x00000009000c7211 */ /* 0x000fe200078e18ff */
[----:B------:R-:W-:Y:S06]  /*01c0*/  @!P0 BRA `(.L_x_1) ;  /* 0x0000000800288947 */ /* 0x000fec0003800000 */
[C---:B------:R-:W-:Y:S01]  /*01d0*/  IADD3 R2, PT, PT, R0.reuse, 0xe, RZ ;  /* 0x0000000e00027810 */ /* 0x040fe20007ffe0ff */
[CCC-:B------:R-:W-:Y:S01]  /*01e0*/  IMAD R27, R0.reuse, R3.reuse, R25.reuse ;  /* 0x00000003001b7224 */ /* 0x1c0fe200078e0219 */
[C---:B------:R-:W-:Y:S02]  /*01f0*/  IADD3 R10, PT, PT, R0.reuse, 0xc, RZ ;  /* 0x0000000c000a7810 */ /* 0x040fe40007ffe0ff */
[----:B------:R-:W-:Y:S01]  /*0200*/  IADD3 R16, PT, PT, R0, 0xa, RZ ;  /* 0x0000000a00107810 */ /* 0x000fe20007ffe0ff */
[-CC-:B------:R-:W-:Y:S01]  /*0210*/  IMAD R13, R2, R3.reuse, R25.reuse ;  /* 0x00000003020d7224 */ /* 0x180fe200078e0219 */
        /* <DEDUP_REMOVED lines=8> */
[----:B------:R-:W-:Y:S01]  /*02a0*/  LOP3.LUT R10, R5, 0x3ffffff8, RZ, 0xc0, !PT ;  /* 0x3ffffff8050a7812 */ /* 0x000fe200078ec0ff */
[--C-:B------:R-:W-:Y:S01]  /*02b0*/  IMAD R23, R22, R3, R25.reuse ;  /* 0x0000000316177224 */ /* 0x100fe200078e0219 */
[----:B------:R-:W-:Y:S01]  /*02c0*/  LEA R34, R14, R27, 0x1 ;  /* 0x0000001b0e227211 */ /* 0x000fe200078e08ff */
[----:B------:R-:W-:Y:S01]  /*02d0*/  IMAD R25, R24, R3, R25 ;  /* 0x0000000318197224 */ /* 0x000fe200078e0219 */
[----:B------:R-:W-:-:S02]  /*02e0*/  LEA R24, R14, R13, 0x1 ;  /* 0x0000000d0e187211 */ /* 0x000fc400078e08ff */
[C---:B------:R-:W-:Y:S02]  /*02f0*/  LEA R16, R14.reuse, R15, 0x1 ;  /* 0x0000000f0e107211 */ /* 0x040fe400078e08ff */
[C---:B------:R-:W-:Y:S02]  /*0300*/  LEA R26, R14.reuse, R17, 0x1 ;  /* 0x000000110e1a7211 */ /* 0x040fe400078e08ff */
[C---:B------:R-:W-:Y:S02]  /*0310*/  LEA R28, R14.reuse, R19, 0x1 ;  /* 0x000000130e1c7211 */ /* 0x040fe400078e08ff */
[C---:B------:R-:W-:Y:S02]  /*0320*/  LEA R30, R14.reuse, R21, 0x1 ;  /* 0x000000150e1e7211 */ /* 0x040fe400078e08ff */
[C---:B------:R-:W-:Y:S02]  /*0330*/  LEA R32, R14.reuse, R23, 0x1 ;  /* 0x000000170e207211 */ /* 0x040fe400078e08ff */
[----:B------:R-:W-:-:S02]  /*0340*/  LEA R14, R14, R25, 0x1 ;  /* 0x000000190e0e7211 */ /* 0x000fc400078e08ff */
[----:B------:R-:W-:Y:S02]  /*0350*/  MOV R15, RZ ;  /* 0x000000ff000f7202 */ /* 0x000fe40000000f00 */
[----:B------:R-:W-:Y:S02]  /*0360*/  MOV R2, R7 ;  /* 0x0000000700027202 */ /* 0x000fe40000000f00 */
[----:B------:R-:W-:-:S07]  /*0370*/  IADD3 R13, PT, PT, -R10, RZ, RZ ;  /* 0x000000ff0a0d7210 */ /* 0x000fce0007ffe1ff */
.L_x_2:
[----:B------:R-:W0:Y:S08]  /*0380*/  LDC.64 R36, c[0x0][0x388] ;  /* 0x0000e200ff247b82 */ /* 0x000e300000000a00 */
[----:B------:R-:W1:Y:S01]  /*0390*/  LDC.64 R20, c[0x0][0x390] ;  /* 0x0000e400ff147b82 */ /* 0x000e620000000a00 */
[----:B0-----:R-:W-:-:S05]  /*03a0*/  IMAD.WIDE R36, R2, 0x4, R36 ;  /* 0x0000000402247825 */ /* 0x001fca00078e0224 */
[----:B------:R-:W2:Y:S01]  /*03b0*/  LDG.E R17, desc[UR8][R36.64] ;  /* 0x0000000824117981 */ /* 0x000ea2000c1e1900 */
[----:B-1----:R-:W-:-:S05]  /*03c0*/  IMAD.WIDE.U32 R22, R34, 0x4, R20 ;  /* 0x0000000422167825 */ /* 0x002fca00078e0014 */
[----:B------:R0:W3:Y:S02]  /*03d0*/  LDG.E R25, desc[UR8][R22.64] ;  /* 0x0000000816197981 */ /* 0x0000e4000c1e1900 */
[----:B0-----:R-:W-:Y:S02]  /*03e0*/  IMAD.WIDE.U32 R22, R14, 0x4, R20 ;  /* 0x000000040e167825 */ /* 0x001fe400078e0014 */
[----:B--2---:R-:W-:Y:S04]  /*03f0*/  STS [R11], R17 ;  /* 0x000000110b007388 */ /* 0x004fe80000000800 */
[----:B---3--:R-:W-:Y:S01]  /*0400*/  STS [R12], R25 ;  /* 0x000000190c007388 */ /* 0x008fe20000000800 */
[----:B------:R-:W-:Y:S06]  /*0410*/  BAR.SYNC.DEFER_BLOCKING 0x0 ;  /* 0x0000000000007b1d */ /* 0x000fec0000010000 */
[----:B------:R-:W-:Y:S04]  /*0420*/  LDS R27, [R9] ;  /* 0x00000000091b7984 */ /* 0x000fe80000000800 */
[----:B------:R-:W-:Y:S04]  /*0430*/  LDS R29, [R9+0x8] ;  /* 0x00000800091d7984 */ /* 0x000fe80000000800 */
[----:B------:R-:W0:Y:S01]  /*0440*/  LDS.64 R18, [R8] ;  /* 0x0000000008127984 */ /* 0x000e220000000a00 */
[----:B------:R-:W-:Y:S06]  /*0450*/  BAR.SYNC.DEFER_BLOCKING 0x0 ;  /* 0x0000000000007b1d */ /* 0x000fec0000010000 */
[----:B------:R-:W2:Y:S04]  /*0460*/  LDG.E R31, desc[UR8][R36.64+0x8] ;  /* 0x00000808241f7981 */ /* 0x000ea8000c1e1900 */
[----:B------:R1:W3:Y:S01]  /*0470*/  LDG.E R33, desc[UR8][R22.64] ;  /* 0x0000000816217981 */ /* 0x0002e2000c1e1900 */
[----:B0-----:R-:W-:-:S04]  /*0480*/  FFMA R18, R18, R27, R15 ;  /* 0x0000001b12127223 */ /* 0x001fc8000000000f */
[----:B------:R-:W-:Y:S01]  /*0490*/  FFMA R29, R29, R19, R18 ;  /* 0x000000131d1d7223 */ /* 0x000fe20000000012 */
[----:B-1----:R-:W-:Y:S01]  /*04a0*/  IMAD.WIDE.U32 R22, R32, 0x4, R20 ;  /* 0x0000000420167825 */ /* 0x002fe200078e0014 */
        /* <DEDUP_REMOVED lines=47> */
[--C-:B-1----:R-:W-:Y:S01]  /*07a0*/  IMAD.WIDE.U32 R22, R16, 0x4, R20.reuse ;  /* 0x0000000410167825 */ /* 0x102fe200078e0014 */
        /* <DEDUP_REMOVED lines=8> */
[----:B------:R1:W3:Y:S02]  /*0830*/  LDG.E R27, desc[UR8][R22.64] ;  /* 0x00000008161b7981 */ /* 0x0002e4000c1e1900 */
[----:B-1----:R-:W-:-:S02]  /*0840*/  IMAD.WIDE.U32 R22, R24, 0x4, R20 ;  /* 0x0000000418167825 */ /* 0x002fc400078e0014 */
[----:B--2---:R-:W-:Y:S04]  /*0850*/  STS [R11], R35 ;  /* 0x000000230b007388 */ /* 0x004fe80000000800 */
[----:B---3--:R-:W-:Y:S01]  /*0860*/  STS [R12], R27 ;  /* 0x0000001b0c007388 */ /* 0x008fe20000000800 */
[----:B------:R-:W-:Y:S06]  /*0870*/  BAR.SYNC.DEFER_BLOCKING 0x0 ;  /* 0x0000000000007b1d */ /* 0x000fec0000010000 */
[----:B------:R-:W-:Y:S04]  /*0880*/  LDS R29, [R9] ;  /* 0x00000000091d7984 */ /* 0x000fe80000000800 */
[----:B------:R-:W-:Y:S04]  /*0890*/  LDS R27, [R9+0x8] ;  /* 0x00000800091b7984 */ /* 0x000fe80000000800 */
[----:B------:R-:W1:Y:S01]  /*08a0*/  LDS.64 R20, [R8] ;  /* 0x0000000008147984 */ /* 0x000e620000000a00 */
[----:B------:R-:W-:Y:S06]  /*08b0*/  BAR.SYNC.DEFER_BLOCKING 0x0 ;  /* 0x0000000000007b1d */ /* 0x000fec0000010000 */
[----:B------:R-:W2:Y:S04]  /*08c0*/  LDG.E R36, desc[UR8][R36.64+0x38] ;  /* 0x0000380824247981 */ /* 0x000ea8000c1e1900 */
[----:B------:R-:W3:Y:S01]  /*08d0*/  LDG.E R23, desc[UR8][R22.64] ;  /* 0x0000000816177981 */ /* 0x000ee2000c1e1900 */
[----:B0-----:R-:W-:Y:S01]  /*08e0*/  FFMA R18, R18, R17, R15 ;  /* 0x0000001112127223 */ /* 0x001fe2000000000f */
[----:B------:R-:W-:-:S03]  /*08f0*/  IADD3 R13, PT, PT, R13, 0x8, RZ ;  /* 0x000000080d0d7810 */ /* 0x000fc60007ffe0ff */
[----:B------:R-:W-:Y:S01]  /*0900*/  FFMA R19, R25, R19, R18 ;  /* 0x0000001319137223 */ /* 0x000fe20000000012 */
[----:B------:R-:W-:-:S03]  /*0910*/  ISETP.NE.AND P0, PT, R13, RZ, PT ;  /* 0x000000ff0d00720c */ /* 0x000fc60003f05270 */
[----:B-1----:R-:W-:-:S04]  /*0920*/  FFMA R20, R20, R29, R19 ;  /* 0x0000001d14147223 */ /* 0x002fc80000000013 */
[----:B------:R-:W-:Y:S01]  /*0930*/  FFMA R21, R27, R21, R20 ;  /* 0x000000151b157223 */ /* 0x000fe20000000014 */
[----:B------:R-:W-:Y:S02]  /*0940*/  IADD3 R2, PT, PT, R2, 0x10, RZ ;  /* 0x0000001002027810 */ /* 0x000fe40007ffe0ff */
[C---:B------:R-:W-:Y:S02]  /*0950*/  LEA R34, R3.reuse, R34, 0x4 ;  /* 0x0000002203227211 */ /* 0x040fe400078e20ff */
[C---:B------:R-:W-:Y:S02]  /*0960*/  LEA R14, R3.reuse, R14, 0x4 ;  /* 0x0000000e030e7211 */ /* 0x040fe400078e20ff */
[C---:B------:R-:W-:Y:S02]  /*0970*/  LEA R32, R3.reuse, R32, 0x4 ;  /* 0x0000002003207211 */ /* 0x040fe400078e20ff */
[C---:B------:R-:W-:Y:S02]  /*0980*/  LEA R30, R3.reuse, R30, 0x4 ;  /* 0x0000001e031e7211 */ /* 0x040fe400078e20ff */
[----:B------:R-:W-:-:S02]  /*0990*/  LEA R28, R3, R28, 0x4 ;  /* 0x0000001c031c7211 */ /* 0x000fc400078e20ff */
[C---:B------:R-:W-:Y:S02]  /*09a0*/  LEA R26, R3.reuse, R26, 0x4 ;  /* 0x0000001a031a7211 */ /* 0x040fe400078e20ff */
[C---:B------:R-:W-:Y:S02]  /*09b0*/  LEA R24, R3.reuse, R24, 0x4 ;  /* 0x0000001803187211 */ /* 0x040fe400078e20ff */
[----:B------:R-:W-:Y:S01]  /*09c0*/  LEA R16, R3, R16, 0x4 ;  /* 0x0000001003107211 */ /* 0x000fe200078e20ff */
[----:B--2---:R-:W-:Y:S04]  /*09d0*/  STS [R11], R36 ;  /* 0x000000240b007388 */ /* 0x004fe80000000800 */
[----:B---3--:R-:W-:Y:S01]  /*09e0*/  STS [R12], R23 ;  /* 0x000000170c007388 */ /* 0x008fe20000000800 */
[----:B------:R-:W-:Y:S06]  /*09f0*/  BAR.SYNC.DEFER_BLOCKING 0x0 ;  /* 0x0000000000007b1d */ /* 0x000fec0000010000 */
[----:B------:R-:W-:Y:S04]  /*0a00*/  LDS R33, [R9] ;  /* 0x0000000009217984 */ /* 0x000fe80000000800 */
[----:B------:R-:W0:Y:S04]  /*0a10*/  LDS.64 R22, [R8] ;  /* 0x0000000008167984 */ /* 0x000e280000000a00 */
[----:B------:R-:W1:Y:S01]  /*0a20*/  LDS R31, [R9+0x8] ;  /* 0x00000800091f7984 */ /* 0x000e620000000800 */
[----:B0-----:R-:W-:-:S04]  /*0a30*/  FFMA R22, R22, R33, R21 ;  /* 0x0000002116167223 */ /* 0x001fc80000000015 */
[----:B-1----:R-:W-:Y:S01]  /*0a40*/  FFMA R15, R31, R23, R22 ;  /* 0x000000171f0f7223 */ /* 0x002fe20000000016 */
[----:B------:R-:W-:Y:S06]  /*0a50*/  BAR.SYNC.DEFER_BLOCKING 0x0 ;  /* 0x0000000000007b1d */ /* 0x000fec0000010000 */
[----:B------:R-:W-:Y:S05]  /*0a60*/  @P0 BRA `(.L_x_2) ;  /* 0xfffffff800440947 */ /* 0x000fea000383ffff */
.L_x_1:
[----:B------:R-:W-:-:S13]  /*0a70*/  LOP3.LUT P0, R2, R5, 0x7, RZ, 0xc0, !PT ;  /* 0x0000000705027812 */ /* 0x000fda000780c0ff */
[----:B------:R-:W-:Y:S05]  /*0a80*/  @!P0 BRA `(.L_x_0) ;  /* 0x0000000400f08947 */ /* 0x000fea0003800000 */
[----:B------:R-:W-:Y:S02]  /*0a90*/  ISETP.GE.U32.AND P0, PT, R2, 0x4, PT ;  /* 0x000000040200780c */ /* 0x000fe40003f06070 */
[----:B------:R-:W-:-:S04]  /*0aa0*/  LOP3.LUT R31, R5, 0x3, RZ, 0xc0, !PT ;  /* 0x00000003051f7812 */ /* 0x000fc800078ec0ff */
[----:B------:R-:W-:-:S07]  /*0ab0*/  ISETP.NE.AND P1, PT, R31, RZ, PT ;  /* 0x000000ff1f00720c */ /* 0x000fce0003f25270 */
[----:B------:R-:W-:Y:S06]  /*0ac0*/  @!P0 BRA `(.L_x_3) ;  /* 0x0000000000f88947 */ /* 0x000fec0003800000 */
[----:B------:R-:W0:Y:S01]  /*0ad0*/  LDC.64 R18, c[0x0][0x388] ;  /* 0x0000e200ff127b82 */ /* 0x000e220000000a00 */
[C---:B------:R-:W-:Y:S02]  /*0ae0*/  LEA R13, R10.reuse, R0, 0x1 ;  /* 0x000000000a0d7211 */ /* 0x040fe400078e08ff */
[----:B------:R-:W-:-:S03]  /*0af0*/  LEA R17, R10, R7, 0x1 ;  /* 0x000000070a117211 */ /* 0x000fc600078e08ff */
[----:B------:R-:W-:Y:S02]  /*0b00*/  IMAD R21, R13, R3, R6 ;  /* 0x000000030d157224 */ /* 0x000fe400078e0206 */
[----:B------:R-:W1:Y:S01]  /*0b10*/  LDC.64 R22, c[0x0][0x390] ;  /* 0x0000e400ff167b82 */ /* 0x000e620000000a00 */
[----:B0-----:R-:W-:-:S05]  /*0b20*/  IMAD.WIDE R18, R17, 0x4, R18 ;  /* 0x0000000411127825 */ /* 0x001fca00078e0212 */
[----:B------:R-:W2:Y:S01]  /*0b30*/  LDG.E R24, desc[UR8][R18.64] ;  /* 0x0000000812187981 */ /* 0x000ea2000c1e1900 */
[----:B-1----:R-:W-:-:S06]  /*0b40*/  IMAD.WIDE.U32 R20, R21, 0x4, R22 ;  /* 0x0000000415147825 */ /* 0x002fcc00078e0016 */
[----:B------:R-:W3:Y:S01]  /*0b50*/  LDG.E R21, desc[UR8][R20.64] ;  /* 0x0000000814157981 */ /* 0x000ee2000c1e1900 */
[----:B------:R-:W-:-:S05]  /*0b60*/  IADD3 R2, PT, PT, R13, 0x2, RZ ;  /* 0x000000020d027810 */ /* 0x000fca0007ffe0ff */
[----:B------:R-:W-:-:S04]  /*0b70*/  IMAD R27, R2, R3, R6 ;  /* 0x00000003021b7224 */ /* 0x000fc800078e0206 */
[----:B------:R-:W-:Y:S01]  /*0b80*/  IMAD.WIDE.U32 R26, R27, 0x4, R22 ;  /* 0x000000041b1a7825 */ /* 0x000fe200078e0016 */
[----:B--2---:R0:W-:Y:S04]  /*0b90*/  STS [R11], R24 ;  /* 0x000000180b007388 */ /* 0x0041e80000000800 */
        /* <DEDUP_REMOVED lines=8> */
[----:B------:R-:W-:-:S05]  /*0c20*/  IADD3 R20, PT, PT, R13, 0x4, RZ ;  /* 0x000000040d147810 */ /* 0x000fca0007ffe0ff */
[----:B------:R-:W-:-:S04]  /*0c30*/  IMAD R25, R20, R3, R6 ;  /* 0x0000000314197224 */ /* 0x000fc800078e0206 */
[----:B0-----:R-:W-:Y:S01]  /*0c40*/  IMAD.WIDE.U32 R24, R25, 0x4, R22 ;  /* 0x0000000419187825 */ /* 0x001fe200078e0016 */
        /* <DEDUP_REMOVED lines=8> */
[----:B------:R-:W3:Y:S01]  /*0cd0*/  LDG.E R25, desc[UR8][R24.64] ;  /* 0x0000000818197981 */ /* 0x000ee2000c1e1900 */
[----:B------:R-:W-:-:S05]  /*0ce0*/  IADD3 R13, PT, PT, R13, 0x6, RZ ;  /* 0x000000060d0d7810 */ /* 0x000fca0007ffe0ff */
[----:B------:R-:W-:-:S04]  /*0cf0*/  IMAD R13, R13, R3, R6 ;  /* 0x000000030d0d7224 */ /* 0x000fc800078e0206 */
[----:B------:R-:W-:Y:S01]  /*0d00*/  IMAD.WIDE.U32 R26, R13, 0x4, R22 ;  /* 0x000000040d1a7825 */ /* 0x000fe200078e0016 */
[----:B--2---:R-:W-:Y:S04]  /*0d10*/  STS [R11], R32 ;  /* 0x000000200b007388 */ /* 0x004fe80000000800 */
[----:B---3--:R-:W-:Y:S01]  /*0d20*/  STS [R12], R25 ;  /* 0x000000190c007388 */ /* 0x008fe20000000800 */
[----:B------:R-:W-:Y:S06]  /*0d30*/  BAR.SYNC.DEFER_BLOCKING 0x0 ;  /* 0x0000000000007b1d */ /* 0x000fec0000010000 */
[----:B------:R-:W-:Y:S04]  /*0d40*/  LDS R13, [R9] ;  /* 0x00000000090d7984 */ /* 0x000fe80000000800 */
[----:B------:R-:W-:Y:S04]  /*0d50*/  LDS R30, [R9+0x8] ;  /* 0x00000800091e7984 */ /* 0x000fe80000000800 */
[----:B------:R-:W2:Y:S01]  /*0d60*/  LDS.64 R22, [R8] ;  /* 0x0000000008167984 */ /* 0x000ea20000000a00 */
[----:B------:R-:W-:Y:S06]  /*0d70*/  BAR.SYNC.DEFER_BLOCKING 0x0 ;  /* 0x0000000000007b1d */ /* 0x000fec0000010000 */
[----:B------:R-:W3:Y:S04]  /*0d80*/  LDG.E R18, desc[UR8][R18.64+0x18] ;  /* 0x0000180812127981 */ /* 0x000ee8000c1e1900 */
[----:B------:R-:W4:Y:S01]  /*0d90*/  LDG.E R27, desc[UR8][R26.64] ;  /* 0x000000081a1b7981 */ /* 0x000f22000c1e1900 */
[----:B-1----:R-:W-:-:S04]  /*0da0*/  FFMA R15, R16, R2, R15 ;  /* 0x00000002100f7223 */ /* 0x002fc8000000000f */
[----:B------:R-:W-:-:S04]  /*0db0*/  FFMA R15, R14, R17, R15 ;  /* 0x000000110e0f7223 */ /* 0x000fc8000000000f */
[----:B0-----:R-:W-:-:S04]  /*0dc0*/  FFMA R15, R20, R29, R15 ;  /* 0x0000001d140f7223 */ /* 0x001fc8000000000f */
[----:B------:R-:W-:-:S04]  /*0dd0*/  FFMA R15, R28, R21, R15 ;  /* 0x000000151c0f7223 */ /* 0x000fc8000000000f */
[----:B--2---:R-:W-:-:S04]  /*0de0*/  FFMA R13, R22, R13, R15 ;  /* 0x0000000d160d7223 */ /* 0x004fc8000000000f */
[----:B------:R-:W-:Y:S01]  /*0df0*/  FFMA R13, R30, R23, R13 ;  /* 0x000000171e0d7223 */ /* 0x000fe2000000000d */
[----:B------:R-:W-:-:S04]  /*0e00*/  LEA R10, R10, -R10, 0x1 ;  /* 0x8000000a0a0a7211 */ /* 0x000fc800078e08ff */
[----:B------:R-:W-:Y:S01]  /*0e10*/  IADD3 R10, PT, PT, R10, 0x4, RZ ;  /* 0x000000040a0a7810 */ /* 0x000fe20007ffe0ff */
[----:B---3--:R-:W-:Y:S04]  /*0e20*/  STS [R11], R18 ;  /* 0x000000120b007388 */ /* 0x008fe80000000800 */
[----:B----4-:R-:W-:Y:S01]  /*0e30*/  STS [R12], R27 ;  /* 0x0000001b0c007388 */ /* 0x010fe20000000800 */
[----:B------:R-:W-:Y:S06]  /*0e40*/  BAR.SYNC.DEFER_BLOCKING 0x0 ;  /* 0x0000000000007b1d */ /* 0x000fec0000010000 */
[----:B------:R-:W-:Y:S04]  /*0e50*/  LDS R32, [R9] ;  /* 0x0000000009207984 */ /* 0x000fe80000000800 */
[----:B------:R-:W0:Y:S04]  /*0e60*/  LDS.64 R24, [R8] ;  /* 0x0000000008187984 */ /* 0x000e280000000a00 */
[----:B------:R-:W1:Y:S01]  /*0e70*/  LDS R33, [R9+0x8] ;  /* 0x0000080009217984 */ /* 0x000e620000000800 */
[----:B0-----:R-:W-:-:S04]  /*0e80*/  FFMA R24, R24, R32, R13 ;  /* 0x0000002018187223 */ /* 0x001fc8000000000d */
[----:B-1----:R-:W-:Y:S01]  /*0e90*/  FFMA R15, R33, R25, R24 ;  /* 0x00000019210f7223 */ /* 0x002fe20000000018 */
[----:B------:R-:W-:Y:S06]  /*0ea0*/  BAR.SYNC.DEFER_BLOCKING 0x0 ;  /* 0x0000000000007b1d */ /* 0x000fec0000010000 */
.L_x_3:
[----:B------:R-:W-:Y:S05]  /*0eb0*/  @!P1 BRA `(.L_x_0) ;  /* 0x0000000000e49947 */ /* 0x000fea0003800000 */
[----:B------:R-:W-:Y:S02]  /*0ec0*/  ISETP.NE.AND P0, PT, R31, 0x1, PT ;  /* 0x000000011f00780c */ /* 0x000fe40003f05270 */
[----:B------:R-:W-:-:S04]  /*0ed0*/  LOP3.LUT R5, R5, 0x1, RZ, 0xc0, !PT ;  /* 0x0000000105057812 */ /* 0x000fc800078ec0ff */
[----:B------:R-:W-:-:S07]  /*0ee0*/  ISETP.NE.U32.AND P1, PT, R5, 0x1, PT ;  /* 0x000000010500780c */ /* 0x000fce0003f25070 */
        /* <DEDUP_REMOVED lines=22> */
[----:B0-----:R-:W-:-:S04]  /*1050*/  FFMA R18, R18, R5, R15 ;  /* 0x0000000512127223 */ /* 0x001fc8000000000f */
[----:B------:R-:W-:Y:S01]  /*1060*/  FFMA R13, R13, R19, R18 ;  /* 0x000000130d0d7223 */ /* 0x000fe20000000012 */
[----:B------:R-:W-:-:S04]  /*1070*/  LEA R10, R10, -R10, 0x1 ;  /* 0x8000000a0a0a7211 */ /* 0x000fc800078e08ff */
[----:B------:R-:W-:Y:S01]  /*1080*/  IADD3 R10, PT, PT, R10, 0x2, RZ ;  /* 0x000000020a0a7810 */ /* 0x000fe20007ffe0ff */
        /* <DEDUP_REMOVED lines=9> */
.L_x_4:
[----:B------:R-:W-:Y:S05]  /*1120*/  @P1 BRA `(.L_x_0) ;  /* 0x0000000000481947 */ /* 0x000fea0003800000 */
[----:B------:R-:W0:Y:S01]  /*1130*/  LDC.64 R16, c[0x0][0x388] ;  /* 0x0000e200ff107b82 */ /* 0x000e220000000a00 */
[C---:B------:R-:W-:Y:S02]  /*1140*/  LEA R0, R10.reuse, R0, 0x1 ;  /* 0x000000000a007211 */ /* 0x040fe400078e08ff */
[----:B------:R-:W-:-:S03]  /*1150*/  LEA R7, R10, R7, 0x1 ;  /* 0x000000070a077211 */ /* 0x000fc600078e08ff */
[----:B------:R-:W-:Y:S02]  /*1160*/  IMAD R5, R0, R3, R6 ;  /* 0x0000000300057224 */ /* 0x000fe400078e0206 */
[----:B------:R-:W1:Y:S01]  /*1170*/  LDC.64 R18, c[0x0][0x390] ;  /* 0x0000e400ff127b82 */ /* 0x000e620000000a00 */
[----:B0-----:R-:W-:-:S06]  /*1180*/  IMAD.WIDE R16, R7, 0x4, R16 ;  /* 0x0000000407107825 */ /* 0x001fcc00078e0210 */
[----:B------:R-:W2:Y:S01]  /*1190*/  LDG.E R16, desc[UR8][R16.64] ;  /* 0x0000000810107981 */ /* 0x000ea2000c1e1900 */
[----:B-1----:R-:W-:-:S06]  /*11a0*/  IMAD.WIDE.U32 R18, R5, 0x4, R18 ;  /* 0x0000000405127825 */ /* 0x002fcc00078e0012 */
[----:B------:R-:W3:Y:S04]  /*11b0*/  LDG.E R19, desc[UR8][R18.64] ;  /* 0x0000000812137981 */ /* 0x000ee8000c1e1900 */
        /* <DEDUP_REMOVED lines=9> */
.L_x_0:
[----:B------:R-:W-:-:S04]  /*1250*/  VIMNMX R0, PT, PT, R4, R6, !PT ;  /* 0x0000000604007248 */ /* 0x000fc80007fe0100 */
[----:B------:R-:W-:-:S13]  /*1260*/  ISETP.GE.AND P0, PT, R0, R3, PT ;  /* 0x000000030000720c */ /* 0x000fda0003f06270 */
[----:B------:R-:W-:Y:S05]  /*1270*/  @P0 EXIT ;  /* 0x000000000000094d */ /* 0x000fea0003800000 */
[----:B------:R-:W0:Y:S01]  /*1280*/  LDC.64 R8, c[0x0][0x398] ;  /* 0x0000e600ff087b82 */ /* 0x000e220000000a00 */
[----:B------:R-:W-:-:S04]  /*1290*/  IMAD R3, R4, R3, R6 ;  /* 0x0000000304037224 */ /* 0x000fc800078e0206 */
[----:B0-----:R-:W-:-:S05]  /*12a0*/  IMAD.WIDE.U32 R2, R3, 0x4, R8 ;  /* 0x0000000403027825 */ /* 0x001fca00078e0008 */
[----:B------:R-:W-:Y:S01]  /*12b0*/  STG.E desc[UR8][R2.64], R15 ;  /* 0x0000000f02007986 */ /* 0x000fe2000c101908 */
[----:B------:R-:W-:Y:S05]  /*12c0*/  EXIT ;  /* 0x000000000000794d */ /* 0x000fea0003800000 */
.L_x_5:
[----:B------:R-:W-:-:S00]  /*12d0*/  BRA `(.L_x_5) ;  /* 0xfffffffc00fc7947 */ /* 0x000fc0000383ffff */
[----:B------:R-:W-:-:S00]  /*12e0*/  NOP ;  /* 0x0000000000007918 */ /* 0x000fc00000000000 */
        /* <DEDUP_REMOVED lines=9> */
.L_x_6:


//--------------------- .nv.shared._Z16matrixMul_kerneliPfS_S_ --------------------------
	.section	.nv.shared._Z16matrixMul_kerneliPfS_S_,"aw",@nobits
	.sectionflags	@""
	.align	4
.nv.shared._Z16matrixMul_kerneliPfS_S_:
	.zero		1056


//--------------------- .nv.shared.reserved.0     --------------------------
	.section	.nv.shared.reserved.0,"aw",@nobits
	.weak		__nv_reservedSMEM_offset_0_alias
	.size		__nv_reservedSMEM_offset_0_alias, 0, 64
	.other		__nv_reservedSMEM_offset_0_alias,@"STO_CUDA_RESERVED_SHARED STV_DEFAULT"
__nv_reservedSMEM_offset_0_alias:
	.zero		0
	.zero		64


//--------------------- .nv.constant0._Z16matrixMul_kerneliPfS_S_ --------------------------
	.section	.nv.constant0._Z16matrixMul_kerneliPfS_S_,"a",@progbits
	.sectionflags	@""
	.align	4
.nv.constant0._Z16matrixMul_kerneliPfS_S_:
	.zero		928


//--------------------- SYMBOLS --------------------------

	.type		.nv.reservedSmem.offset0,@object
	.size		.nv.reservedSmem.offset0,0x4
	.type		.nv.reservedSmem.cap,@object
	.size		.nv.reservedSmem.cap,0x4
